//
// Generated by NVIDIA NVVM Compiler
//
// Compiler Build ID: CL-36424714
// Cuda compilation tools, release 13.0, V13.0.88
// Based on NVVM 20.0.0
//

.version 9.0
.target sm_100
.address_size 64

	// .globl	_Z9nopKernelv
.extern .func  (.param .b32 func_retval0) vprintf
(
	.param .b64 vprintf_param_0,
	.param .b64 vprintf_param_1
)
;
.global .align 1 .b8 $str[28] = {110, 111, 112, 75, 101, 114, 110, 101, 108, 32, 114, 117, 110, 110, 105, 110, 103, 32, 111, 110, 32, 83, 77, 32, 37, 117, 10};
.global .align 1 .b8 $str$1[32] = {97, 99, 116, 105, 118, 101, 75, 101, 114, 110, 101, 108, 65, 32, 114, 117, 110, 110, 105, 110, 103, 32, 111, 110, 32, 83, 77, 32, 37, 117, 10};
.global .align 1 .b8 $str$2[26] = {97, 99, 116, 105, 118, 101, 75, 101, 114, 110, 101, 108, 65, 32, 105, 115, 32, 114, 117, 110, 110, 105, 110, 103, 10};
.global .align 1 .b8 $str$3[32] = {97, 99, 116, 105, 118, 101, 75, 101, 114, 110, 101, 108, 66, 32, 114, 117, 110, 110, 105, 110, 103, 32, 111, 110, 32, 83, 77, 32, 37, 117, 10};
.global .align 1 .b8 $str$4[26] = {97, 99, 116, 105, 118, 101, 75, 101, 114, 110, 101, 108, 66, 32, 105, 115, 32, 114, 117, 110, 110, 105, 110, 103, 10};

.visible .entry _Z9nopKernelv()
.maxntid 1024
.minnctapersm 2
{
	.local .align 8 .b8 	__local_depot0[8];
	.reg .b64 	%SP;
	.reg .b64 	%SPL;
	.reg .pred 	%p<2>;
	.reg .b32 	%r<6>;
	.reg .b64 	%rd<5>;

	mov.u64 	%SPL, __local_depot0;
	cvta.local.u64 	%SP, %SPL;
	mov.u32 	%r1, %tid.x;
	setp.ne.s32 	%p1, %r1, 0;
	@%p1 bra 	$L__BB0_2;
	add.u64 	%rd1, %SP, 0;
	add.u64 	%rd2, %SPL, 0;
	// begin inline asm
	mov.u32 %r2, %smid;
	// end inline asm
	st.local.u32 	[%rd2], %r2;
	mov.u64 	%rd3, $str;
	cvta.global.u64 	%rd4, %rd3;
	{ // callseq 0, 0
	.param .b64 param0;
	st.param.b64 	[param0], %rd4;
	.param .b64 param1;
	st.param.b64 	[param1], %rd1;
	.param .b32 retval0;
	call.uni (retval0), 
	vprintf, 
	(
	param0, 
	param1
	);
	ld.param.b32 	%r3, [retval0];
	} // callseq 0
$L__BB0_2:
	mov.b32 	%r5, 1000000;
	// begin inline asm
	nanosleep.u32 %r5;
	// end inline asm
	bra.uni 	$L__BB0_2;

}
	// .globl	_Z13activeKernelAv
.visible .entry _Z13activeKernelAv()
.maxntid 1024
.minnctapersm 2
{
	.local .align 8 .b8 	__local_depot1[8];
	.reg .b64 	%SP;
	.reg .b64 	%SPL;
	.reg .pred 	%p<3>;
	.reg .b32 	%r<12>;
	.reg .b64 	%rd<7>;

	mov.u64 	%SPL, __local_depot1;
	cvta.local.u64 	%SP, %SPL;
	mov.u32 	%r3, %ctaid.x;
	mov.u32 	%r4, %ntid.x;
	mul.lo.s32 	%r1, %r3, %r4;
	mov.u32 	%r5, %tid.x;
	neg.s32 	%r2, %r5;
	setp.ne.s32 	%p1, %r1, %r2;
	@%p1 bra 	$L__BB1_2;
	add.u64 	%rd1, %SP, 0;
	add.u64 	%rd2, %SPL, 0;
	// begin inline asm
	mov.u32 %r6, %smid;
	// end inline asm
	st.local.u32 	[%rd2], %r6;
	mov.u64 	%rd3, $str$1;
	cvta.global.u64 	%rd4, %rd3;
	{ // callseq 1, 0
	.param .b64 param0;
	st.param.b64 	[param0], %rd4;
	.param .b64 param1;
	st.param.b64 	[param1], %rd1;
	.param .b32 retval0;
	call.uni (retval0), 
	vprintf, 
	(
	param0, 
	param1
	);
	ld.param.b32 	%r7, [retval0];
	} // callseq 1
$L__BB1_2:
	mov.u64 	%rd5, $str$2;
$L__BB1_3:
	setp.ne.s32 	%p2, %r1, %r2;
	@%p2 bra 	$L__BB1_5;
	cvta.global.u64 	%rd6, %rd5;
	{ // callseq 2, 0
	.param .b64 param0;
	st.param.b64 	[param0], %rd6;
	.param .b64 param1;
	st.param.b64 	[param1], 0;
	.param .b32 retval0;
	call.uni (retval0), 
	vprintf, 
	(
	param0, 
	param1
	);
	ld.param.b32 	%r9, [retval0];
	} // callseq 2
$L__BB1_5:
	mov.b32 	%r11, 1410065408;
	// begin inline asm
	nanosleep.u32 %r11;
	// end inline asm
	bra.uni 	$L__BB1_3;

}
	// .globl	_Z13activeKernelBv
.visible .entry _Z13activeKernelBv()
{
	.local .align 8 .b8 	__local_depot2[8];
	.reg .b64 	%SP;
	.reg .b64 	%SPL;
	.reg .pred 	%p<3>;
	.reg .b32 	%r<12>;
	.reg .b64 	%rd<7>;

	mov.u64 	%SPL, __local_depot2;
	cvta.local.u64 	%SP, %SPL;
	mov.u32 	%r3, %ctaid.x;
	mov.u32 	%r4, %ntid.x;
	mul.lo.s32 	%r1, %r3, %r4;
	mov.u32 	%r5, %tid.x;
	neg.s32 	%r2, %r5;
	setp.ne.s32 	%p1, %r1, %r2;
	@%p1 bra 	$L__BB2_2;
	add.u64 	%rd1, %SP, 0;
	add.u64 	%rd2, %SPL, 0;
	// begin inline asm
	mov.u32 %r6, %smid;
	// end inline asm
	st.local.u32 	[%rd2], %r6;
	mov.u64 	%rd3, $str$3;
	cvta.global.u64 	%rd4, %rd3;
	{ // callseq 3, 0
	.param .b64 param0;
	st.param.b64 	[param0], %rd4;
	.param .b64 param1;
	st.param.b64 	[param1], %rd1;
	.param .b32 retval0;
	call.uni (retval0), 
	vprintf, 
	(
	param0, 
	param1
	);
	ld.param.b32 	%r7, [retval0];
	} // callseq 3
$L__BB2_2:
	mov.u64 	%rd5, $str$4;
$L__BB2_3:
	setp.ne.s32 	%p2, %r1, %r2;
	@%p2 bra 	$L__BB2_5;
	cvta.global.u64 	%rd6, %rd5;
	{ // callseq 4, 0
	.param .b64 param0;
	st.param.b64 	[param0], %rd6;
	.param .b64 param1;
	st.param.b64 	[param1], 0;
	.param .b32 retval0;
	call.uni (retval0), 
	vprintf, 
	(
	param0, 
	param1
	);
	ld.param.b32 	%r9, [retval0];
	} // callseq 4
$L__BB2_5:
	mov.b32 	%r11, 1410065408;
	// begin inline asm
	nanosleep.u32 %r11;
	// end inline asm
	bra.uni 	$L__BB2_3;

}


// ===== COMPILED SASS (sm_100) =====

	.target	sm_100

	.elftype	@"ET_EXEC"


//--------------------- .note.nv.tkinfo           --------------------------
	.section	.note.nv.tkinfo,"",@"SHT_NOTE"
	.sectionflags	@"SHF_NOTE_NV_TKINFO"
	.tkinfo
        /*0018*/ 	.word	0x00000002
        /*0030*/ 	.string	""
        /*0030*/ 	.string	"ptxas"
        /*0030*/ 	.string	"Cuda compilation tools, release 13.0, V13.0.88"
        /*0030*/ 	.string	"Build cuda_13.0.r13.0/compiler.36424714_0"
        /*0030*/ 	.string	"-arch sm_100 -m 64 "



//--------------------- .note.nv.cuinfo           --------------------------
	.section	.note.nv.cuinfo,"",@"SHT_NOTE"
	.sectionflags	@"SHF_NOTE_NV_CUINFO"
        /*0018*/ 	.short	0x0002
        /*001a*/ 	.short	0x0064
        /*001c*/ 	.short	0x0082
	.zero		2


//--------------------- .nv.info                  --------------------------
	.section	.nv.info,"",@"SHT_CUDA_INFO"
	.align	4


	//----- nvinfo : EIATTR_REGCOUNT
	.align		4
        /*0000*/ 	.byte	0x04, 0x2f
        /*0002*/ 	.short	(.L_6 - .L_5)
	.align		4
.L_5:
        /*0004*/ 	.word	index@(_Z9nopKernelv)
        /*0008*/ 	.word	0x00000018


	//----- nvinfo : EIATTR_FRAME_SIZE
	.align		4
.L_6:
        /*000c*/ 	.byte	0x04, 0x11
        /*000e*/ 	.short	(.L_8 - .L_7)
	.align		4
.L_7:
        /*0010*/ 	.word	index@(_Z9nopKernelv)
        /*0014*/ 	.word	0x00000008


	//----- nvinfo : EIATTR_REGCOUNT
	.align		4
.L_8:
        /*0018*/ 	.byte	0x04, 0x2f
        /*001a*/ 	.short	(.L_10 - .L_9)
	.align		4
.L_9:
        /*001c*/ 	.word	index@(_Z13activeKernelAv)
        /*0020*/ 	.word	0x00000018


	//----- nvinfo : EIATTR_FRAME_SIZE
	.align		4
.L_10:
        /*0024*/ 	.byte	0x04, 0x11
        /*0026*/ 	.short	(.L_12 - .L_11)
	.align		4
.L_11:
        /*0028*/ 	.word	index@(_Z13activeKernelAv)
        /*002c*/ 	.word	0x00000008


	//----- nvinfo : EIATTR_REGCOUNT
	.align		4
.L_12:
        /*0030*/ 	.byte	0x04, 0x2f
        /*0032*/ 	.short	(.L_14 - .L_13)
	.align		4
.L_13:
        /*0034*/ 	.word	index@(_Z13activeKernelBv)
        /*0038*/ 	.word	0x00000018


	//----- nvinfo : EIATTR_FRAME_SIZE
	.align		4
.L_14:
        /*003c*/ 	.byte	0x04, 0x11
        /*003e*/ 	.short	(.L_16 - .L_15)
	.align		4
.L_15:
        /*0040*/ 	.word	index@(_Z13activeKernelBv)
        /*0044*/ 	.word	0x00000008


	//----- nvinfo : EIATTR_MIN_STACK_SIZE
	.align		4
.L_16:
        /*0048*/ 	.byte	0x04, 0x12
        /*004a*/ 	.short	(.L_18 - .L_17)
	.align		4
.L_17:
        /*004c*/ 	.word	index@(_Z13activeKernelBv)
        /*0050*/ 	.word	0x00000008


	//----- nvinfo : EIATTR_MIN_STACK_SIZE
	.align		4
.L_18:
        /*0054*/ 	.byte	0x04, 0x12
        /*0056*/ 	.short	(.L_20 - .L_19)
	.align		4
.L_19:
        /*0058*/ 	.word	index@(_Z13activeKernelAv)
        /*005c*/ 	.word	0x00000008


	//----- nvinfo : EIATTR_MIN_STACK_SIZE
	.align		4
.L_20:
        /*0060*/ 	.byte	0x04, 0x12
        /*0062*/ 	.short	(.L_22 - .L_21)
	.align		4
.L_21:
        /*0064*/ 	.word	index@(_Z9nopKernelv)
        /*0068*/ 	.word	0x00000008
.L_22:


//--------------------- .nv.compat                --------------------------
	.section	.nv.compat,"",@"SHT_CUDA_COMPAT_INFO"
	.align	4
        /*0000*/ 	.byte	0x02, 0x09, 0x00, 0x00, 0x02, 0x02, 0x01, 0x00, 0x02, 0x05, 0x05, 0x00, 0x03, 0x07, 0x01, 0x01
        /*0010*/ 	.byte	0x02, 0x03, 0x00, 0x00, 0x02, 0x06, 0x01, 0x00, 0x04, 0x0b, 0x08, 0x00, 0x09, 0x00, 0x00, 0x00
        /*0020*/ 	.byte	0x00, 0x00, 0x00, 0x00


//--------------------- .nv.info._Z13activeKernelBv --------------------------
	.section	.nv.info._Z13activeKernelBv,"",@"SHT_CUDA_INFO"
	.sectionflags	@""
	.align	4


	//----- nvinfo : EIATTR_CUDA_API_VERSION
	.align		4
        /*0000*/ 	.byte	0x04, 0x37
        /*0002*/ 	.short	(.L_24 - .L_23)
.L_23:
        /*0004*/ 	.word	0x00000082


	//----- nvinfo : EIATTR_SPARSE_MMA_MASK
	.align		4
.L_24:
        /*0008*/ 	.byte	0x03, 0x50
        /*000a*/ 	.short	0x0000


	//----- nvinfo : EIATTR_MAXREG_COUNT
	.align		4
        /*000c*/ 	.byte	0x03, 0x1b
        /*000e*/ 	.short	0x00ff


	//----- nvinfo : EIATTR_EXTERNS
	.align		4
        /*0010*/ 	.byte	0x04, 0x0f
        /*0012*/ 	.short	(.L_26 - .L_25)


	//   ....[0]....
	.align		4
.L_25:
        /*0014*/ 	.word	index@(vprintf)


	//----- nvinfo : EIATTR_MERCURY_ISA_VERSION
	.align		4
.L_26:
        /*0018*/ 	.byte	0x03, 0x5f
        /*001a*/ 	.short	0x0101


	//----- nvinfo : EIATTR_VRC_CTA_INIT_COUNT
	.align		4
        /*001c*/ 	.byte	0x02, 0x4a
	.zero		1
	.zero		1


	//----- nvinfo : EIATTR_SYSCALL_OFFSETS
	.align		4
        /*0020*/ 	.byte	0x04, 0x46
        /*0022*/ 	.short	(.L_28 - .L_27)


	//   ....[0]....
.L_27:
        /*0024*/ 	.word	0x00000160


	//   ....[1]....
        /*0028*/ 	.word	0x00000230


	//----- nvinfo : EIATTR_CRS_STACK_SIZE
	.align		4
.L_28:
        /*002c*/ 	.byte	0x04, 0x1e
        /*002e*/ 	.short	(.L_30 - .L_29)
.L_29:
        /*0030*/ 	.word	0x00000000


	//----- nvinfo : EIATTR_SW_WAR
	.align		4
.L_30:
        /*0034*/ 	.byte	0x04, 0x36
        /*0036*/ 	.short	(.L_32 - .L_31)
.L_31:
        /*0038*/ 	.word	0x00000008
.L_32:


//--------------------- .nv.info._Z13activeKernelAv --------------------------
	.section	.nv.info._Z13activeKernelAv,"",@"SHT_CUDA_INFO"
	.sectionflags	@""
	.align	4


	//----- nvinfo : EIATTR_CUDA_API_VERSION
	.align		4
        /*0000*/ 	.byte	0x04, 0x37
        /*0002*/ 	.short	(.L_34 - .L_33)
.L_33:
        /*0004*/ 	.word	0x00000082


	//----- nvinfo : EIATTR_SPARSE_MMA_MASK
	.align		4
.L_34:
        /*0008*/ 	.byte	0x03, 0x50
        /*000a*/ 	.short	0x0000


	//----- nvinfo : EIATTR_MAXREG_COUNT
	.align		4
        /*000c*/ 	.byte	0x03, 0x1b
        /*000e*/ 	.short	0x0020


	//----- nvinfo : EIATTR_EXTERNS
	.align		4
        /*0010*/ 	.byte	0x04, 0x0f
        /*0012*/ 	.short	(.L_36 - .L_35)


	//   ....[0]....
	.align		4
.L_35:
        /*0014*/ 	.word	index@(vprintf)


	//----- nvinfo : EIATTR_MERCURY_ISA_VERSION
	.align		4
.L_36:
        /*0018*/ 	.byte	0x03, 0x5f
        /*001a*/ 	.short	0x0101


	//----- nvinfo : EIATTR_VRC_CTA_INIT_COUNT
	.align		4
        /*001c*/ 	.byte	0x02, 0x4a
	.zero		1
	.zero		1


	//----- nvinfo : EIATTR_SYSCALL_OFFSETS
	.align		4
        /*0020*/ 	.byte	0x04, 0x46
        /*0022*/ 	.short	(.L_38 - .L_37)


	//   ....[0]....
.L_37:
        /*0024*/ 	.word	0x00000160


	//   ....[1]....
        /*0028*/ 	.word	0x00000230


	//----- nvinfo : EIATTR_MAX_THREADS
	.align		4
.L_38:
        /*002c*/ 	.byte	0x04, 0x05
        /*002e*/ 	.short	(.L_40 - .L_39)
.L_39:
        /*0030*/ 	.word	0x00000400
        /*0034*/ 	.word	0x00000001
        /*0038*/ 	.word	0x00000001


	//----- nvinfo : EIATTR_CRS_STACK_SIZE
	.align		4
.L_40:
        /*003c*/ 	.byte	0x04, 0x1e
        /*003e*/ 	.short	(.L_42 - .L_41)
.L_41:
        /*0040*/ 	.word	0x00000000


	//----- nvinfo : EIATTR_SW_WAR
	.align		4
.L_42:
        /*0044*/ 	.byte	0x04, 0x36
        /*0046*/ 	.short	(.L_44 - .L_43)
.L_43:
        /*0048*/ 	.word	0x00000008
.L_44:


//--------------------- .nv.info._Z9nopKernelv    --------------------------
	.section	.nv.info._Z9nopKernelv,"",@"SHT_CUDA_INFO"
	.sectionflags	@""
	.align	4


	//----- nvinfo : EIATTR_CUDA_API_VERSION
	.align		4
        /*0000*/ 	.byte	0x04, 0x37
        /*0002*/ 	.short	(.L_46 - .L_45)
.L_45:
        /*0004*/ 	.word	0x00000082


	//----- nvinfo : EIATTR_SPARSE_MMA_MASK
	.align		4
.L_46:
        /*0008*/ 	.byte	0x03, 0x50
        /*000a*/ 	.short	0x0000


	//----- nvinfo : EIATTR_MAXREG_COUNT
	.align		4
        /*000c*/ 	.byte	0x03, 0x1b
        /*000e*/ 	.short	0x0020


	//----- nvinfo : EIATTR_EXTERNS
	.align		4
        /*0010*/ 	.byte	0x04, 0x0f
        /*0012*/ 	.short	(.L_48 - .L_47)


	//   ....[0]....
	.align		4
.L_47:
        /*0014*/ 	.word	index@(vprintf)


	//----- nvinfo : EIATTR_MERCURY_ISA_VERSION
	.align		4
.L_48:
        /*0018*/ 	.byte	0x03, 0x5f
        /*001a*/ 	.short	0x0101


	//----- nvinfo : EIATTR_VRC_CTA_INIT_COUNT
	.align		4
        /*001c*/ 	.byte	0x02, 0x4a
	.zero		1
	.zero		1


	//----- nvinfo : EIATTR_SYSCALL_OFFSETS
	.align		4
        /*0020*/ 	.byte	0x04, 0x46
        /*0022*/ 	.short	(.L_50 - .L_49)


	//   ....[0]....
.L_49:
        /*0024*/ 	.word	0x00000120


	//----- nvinfo : EIATTR_MAX_THREADS
	.align		4
.L_50:
        /*0028*/ 	.byte	0x04, 0x05
        /*002a*/ 	.short	(.L_52 - .L_51)
.L_51:
        /*002c*/ 	.word	0x00000400
        /*0030*/ 	.word	0x00000001
        /*0034*/ 	.word	0x00000001


	//----- nvinfo : EIATTR_CRS_STACK_SIZE
	.align		4
.L_52:
        /*0038*/ 	.byte	0x04, 0x1e
        /*003a*/ 	.short	(.L_54 - .L_53)
.L_53:
        /*003c*/ 	.word	0x00000000


	//----- nvinfo : EIATTR_SW_WAR
	.align		4
.L_54:
        /*0040*/ 	.byte	0x04, 0x36
        /*0042*/ 	.short	(.L_56 - .L_55)
.L_55:
        /*0044*/ 	.word	0x00000008
.L_56:


//--------------------- .nv.callgraph             --------------------------
	.section	.nv.callgraph,"",@"SHT_CUDA_CALLGRAPH"
	.align	4
	.sectionentsize	8
	.align		4
        /*0000*/ 	.word	0x00000000
	.align		4
        /*0004*/ 	.word	0xffffffff
	.align		4
        /*0008*/ 	.word	index@(_Z13activeKernelBv)
	.align		4
        /*000c*/ 	.word	index@(vprintf)
	.align		4
        /*0010*/ 	.word	index@(_Z13activeKernelAv)
	.align		4
        /*0014*/ 	.word	index@(vprintf)
	.align		4
        /*0018*/ 	.word	index@(_Z9nopKernelv)
	.align		4
        /*001c*/ 	.word	index@(vprintf)
	.align		4
        /*0020*/ 	.word	0x00000000
	.align		4
        /*0024*/ 	.word	0xfffffffe
	.align		4
        /*0028*/ 	.word	0x00000000
	.align		4
        /*002c*/ 	.word	0xfffffffd
	.align		4
        /*0030*/ 	.word	0x00000000
	.align		4
        /*0034*/ 	.word	0xfffffffc


//--------------------- .nv.constant4             --------------------------
	.section	.nv.constant4,"a",@progbits
	.align	8
	.align		8
.nv.constant4:
        /*0000*/ 	.dword	vprintf
	.align		8
        /*0008*/ 	.dword	$str
	.align		8
        /*0010*/ 	.dword	$str$1
	.align		8
        /*0018*/ 	.dword	$str$2
	.align		8
        /*0020*/ 	.dword	$str$3
	.align		8
        /*0028*/ 	.dword	$str$4


//--------------------- .text._Z13activeKernelBv  --------------------------
	.section	.text._Z13activeKernelBv,"ax",@progbits
	.align	128
        .global         _Z13activeKernelBv
        .type           _Z13activeKernelBv,@function
        .size           _Z13activeKernelBv,(.L_x_13 - _Z13activeKernelBv)
        .other          _Z13activeKernelBv,@"STO_CUDA_ENTRY STV_DEFAULT"
_Z13activeKernelBv:
.text._Z13activeKernelBv:
[----:B------:R-:W0:Y:S01]  /*0000*/  LDC R1, c[0x0][0x37c] ;  /* 0x0000df00ff017b82 */ /* 0x000e220000000800 */
[----:B------:R-:W1:Y:S07]  /*0010*/  S2R R16, SR_TID.X ;  /* 0x0000000000107919 */ /* 0x000e6e0000002100 */
[----:B------:R-:W2:Y:S01]  /*0020*/  S2UR UR36, SR_CTAID.X ;  /* 0x00000000002479c3 */ /* 0x000ea20000002500 */
[----:B------:R-:W3:Y:S01]  /*0030*/  LDCU UR6, c[0x0][0x2fc] ;  /* 0x00005f80ff0677ac */ /* 0x000ee20008000800 */
[----:B0-----:R-:W-:Y:S01]  /*0040*/  VIADD R1, R1, 0xfffffff8 ;  /* 0xfffffff801017836 */ /* 0x001fe20000000000 */
[----:B------:R-:W-:Y:S01]  /*0050*/  BSSY.RECONVERGENT B6, `(.L_x_0) ;  /* 0x0000012000067945 */ /* 0x000fe20003800200 */
[----:B------:R-:W2:Y:S01]  /*0060*/  LDCU UR4, c[0x0][0x360] ;  /* 0x00006c00ff0477ac */ /* 0x000ea20008000800 */
[----:B------:R-:W0:Y:S01]  /*0070*/  LDCU UR5, c[0x0][0x2f8] ;  /* 0x00005f00ff0577ac */ /* 0x000e220008000800 */
[----:B--2---:R-:W-:Y:S01]  /*0080*/  UIMAD UR36, UR36, UR4, URZ ;  /* 0x00000004242472a4 */ /* 0x004fe2000f8e02ff */
[----:B0-----:R-:W-:Y:S01]  /*0090*/  IADD3 R6, P1, PT, R1, UR5, RZ ;  /* 0x0000000501067c10 */ /* 0x001fe2000ff3e0ff */
[----:B-1----:R-:W-:-:S04]  /*00a0*/  IMAD.MOV R0, RZ, RZ, -R16 ;  /* 0x000000ffff007224 */ /* 0x002fc800078e0a10 */
[----:B---3--:R-:W-:Y:S01]  /*00b0*/  IMAD.X R7, RZ, RZ, UR6, P1 ;  /* 0x00000006ff077e24 */ /* 0x008fe200088e06ff */
[----:B------:R-:W-:-:S13]  /*00c0*/  ISETP.NE.AND P0, PT, R0, UR36, PT ;  /* 0x0000002400007c0c */ /* 0x000fda000bf05270 */
[----:B------:R-:W-:Y:S05]  /*00d0*/  @P0 BRA `(.L_x_1) ;  /* 0x0000000000240947 */ /* 0x000fea0003800000 */
[----:B------:R-:W0:Y:S01]  /*00e0*/  S2R R8, SR_VIRTUALSMID ;  /* 0x0000000000087919 */ /* 0x000e220000004300 */
[----:B------:R-:W-:Y:S01]  /*00f0*/  MOV R0, 0x0 ;  /* 0x0000000000007802 */ /* 0x000fe20000000f00 */
[----:B------:R-:W1:Y:S03]  /*0100*/  LDCU.64 UR4, c[0x4][0x20] ;  /* 0x01000400ff0477ac */ /* 0x000e660008000a00 */
[----:B------:R2:W3:Y:S01]  /*0110*/  LDC.64 R2, c[0x4][R0] ;  /* 0x0100000000027b82 */ /* 0x0004e20000000a00 */
[----:B-1----:R-:W-:Y:S02]  /*0120*/  IMAD.U32 R4, RZ, RZ, UR4 ;  /* 0x00000004ff047e24 */ /* 0x002fe4000f8e00ff */
[----:B------:R-:W-:Y:S01]  /*0130*/  IMAD.U32 R5, RZ, RZ, UR5 ;  /* 0x00000005ff057e24 */ /* 0x000fe2000f8e00ff */
[----:B0-----:R2:W-:Y:S06]  /*0140*/  STL [R1], R8 ;  /* 0x0000000801007387 */ /* 0x0015ec0000100800 */
[----:B------:R-:W-:-:S07]  /*0150*/  LEPC R20, `(.L_x_1) ;  /* 0x000000001014794e */ /* 0x000fce0000000000 */
[----:B--23--:R-:W-:Y:S05]  /*0160*/  CALL.ABS.NOINC R2 ;  /* 0x0000000002007343 */ /* 0x00cfea0003c00000 */
.L_x_1:
[----:B------:R-:W-:Y:S05]  /*0170*/  BSYNC.RECONVERGENT B6 ;  /* 0x0000000000067941 */ /* 0x000fea0003800200 */
.L_x_0:
[----:B------:R-:W-:Y:S01]  /*0180*/  IMAD.MOV R0, RZ, RZ, -R16 ;  /* 0x000000ffff007224 */ /* 0x000fe200078e0a10 */
[----:B------:R-:W-:Y:S04]  /*0190*/  BSSY.RECONVERGENT B6, `(.L_x_2) ;  /* 0x000000b000067945 */ /* 0x000fe80003800200 */
[----:B------:R-:W-:-:S13]  /*01a0*/  ISETP.NE.AND P0, PT, R0, UR36, PT ;  /* 0x0000002400007c0c */ /* 0x000fda000bf05270 */
[----:B------:R-:W-:Y:S05]  /*01b0*/  @P0 BRA `(.L_x_3) ;  /* 0x0000000000200947 */ /* 0x000fea0003800000 */
[----:B------:R-:W-:Y:S01]  /*01c0*/  MOV R0, 0x0 ;  /* 0x0000000000007802 */ /* 0x000fe20000000f00 */
[----:B------:R-:W0:Y:S01]  /*01d0*/  LDCU.64 UR4, c[0x4][0x28] ;  /* 0x01000500ff0477ac */ /* 0x000e220008000a00 */
[----:B------:R-:W-:Y:S02]  /*01e0*/  CS2R R6, SRZ ;  /* 0x0000000000067805 */ /* 0x000fe4000001ff00 */
[----:B------:R1:W2:Y:S01]  /*01f0*/  LDC.64 R2, c[0x4][R0] ;  /* 0x0100000000027b82 */ /* 0x0002a20000000a00 */
[----:B0-----:R-:W-:Y:S02]  /*0200*/  IMAD.U32 R4, RZ, RZ, UR4 ;  /* 0x00000004ff047e24 */ /* 0x001fe4000f8e00ff */
[----:B-1----:R-:W-:-:S07]  /*0210*/  IMAD.U32 R5, RZ, RZ, UR5 ;  /* 0x00000005ff057e24 */ /* 0x002fce000f8e00ff */
[----:B------:R-:W-:-:S07]  /*0220*/  LEPC R20, `(.L_x_3) ;  /* 0x000000001014794e */ /* 0x000fce0000000000 */
[----:B--2---:R-:W-:Y:S05]  /*0230*/  CALL.ABS.NOINC R2 ;  /* 0x0000000002007343 */ /* 0x004fea0003c00000 */
.L_x_3:
[----:B------:R-:W-:Y:S05]  /*0240*/  BSYNC.RECONVERGENT B6 ;  /* 0x0000000000067941 */ /* 0x000fea0003800200 */
.L_x_2:
[----:B------:R-:W-:Y:S05]  /*0250*/  NANOSLEEP 0x540be400 ;  /* 0x540be4000000795d */ /* 0x000fea0003800000 */
[----:B------:R-:W-:Y:S05]  /*0260*/  BRA `(.L_x_0) ;  /* 0xfffffffc00c47947 */ /* 0x000fea000383ffff */
.L_x_4:
[----:B------:R-:W-:-:S00]  /*0270*/  BRA `(.L_x_4) ;  /* 0xfffffffc00fc7947 */ /* 0x000fc0000383ffff */
[----:B------:R-:W-:-:S00]  /*0280*/  NOP ;  /* 0x0000000000007918 */ /* 0x000fc00000000000 */
[----:B------:R-:W-:-:S00]  /*0290*/  NOP ;  /* 0x0000000000007918 */ /* 0x000fc00000000000 */
[----:B------:R-:W-:-:S00]  /*02a0*/  NOP ;  /* 0x0000000000007918 */ /* 0x000fc00000000000 */
[----:B------:R-:W-:-:S00]  /*02b0*/  NOP ;  /* 0x0000000000007918 */ /* 0x000fc00000000000 */
[----:B------:R-:W-:-:S00]  /*02c0*/  NOP ;  /* 0x0000000000007918 */ /* 0x000fc00000000000 */
[----:B------:R-:W-:-:S00]  /*02d0*/  NOP ;  /* 0x0000000000007918 */ /* 0x000fc00000000000 */
[----:B------:R-:W-:-:S00]  /*02e0*/  NOP ;  /* 0x0000000000007918 */ /* 0x000fc00000000000 */
[----:B------:R-:W-:-:S00]  /*02f0*/  NOP ;  /* 0x0000000000007918 */ /* 0x000fc00000000000 */
.L_x_13:


//--------------------- .text._Z13activeKernelAv  --------------------------
	.section	.text._Z13activeKernelAv,"ax",@progbits
	.align	128
        .global         _Z13activeKernelAv
        .type           _Z13activeKernelAv,@function
        .size           _Z13activeKernelAv,(.L_x_14 - _Z13activeKernelAv)
        .other          _Z13activeKernelAv,@"STO_CUDA_ENTRY STV_DEFAULT"
_Z13activeKernelAv:
.text._Z13activeKernelAv:
        /* <DEDUP_REMOVED lines=23> */
.L_x_6:
[----:B------:R-:W-:Y:S05]  /*0170*/  BSYNC.RECONVERGENT B6 ;  /* 0x0000000000067941 */ /* 0x000fea0003800200 */
.L_x_5:
        /* <DEDUP_REMOVED lines=12> */
.L_x_8:
[----:B------:R-:W-:Y:S05]  /*0240*/  BSYNC.RECONVERGENT B6 ;  /* 0x0000000000067941 */ /* 0x000fea0003800200 */
.L_x_7:
[----:B------:R-:W-:Y:S05]  /*0250*/  NANOSLEEP 0x540be400 ;  /* 0x540be4000000795d */ /* 0x000fea0003800000 */
[----:B------:R-:W-:Y:S05]  /*0260*/  BRA `(.L_x_5) ;  /* 0xfffffffc00c47947 */ /* 0x000fea000383ffff */
.L_x_9:
        /* <DEDUP_REMOVED lines=9> */
.L_x_14:


//--------------------- .text._Z9nopKernelv       --------------------------
	.section	.text._Z9nopKernelv,"ax",@progbits
	.align	128
        .global         _Z9nopKernelv
        .type           _Z9nopKernelv,@function
        .size           _Z9nopKernelv,(.L_x_15 - _Z9nopKernelv)
        .other          _Z9nopKernelv,@"STO_CUDA_ENTRY STV_DEFAULT"
_Z9nopKernelv:
.text._Z9nopKernelv:
[----:B------:R-:W0:Y:S01]  /*0000*/  LDC R1, c[0x0][0x37c] ;  /* 0x0000df00ff017b82 */ /* 0x000e220000000800 */
[----:B------:R-:W1:Y:S01]  /*0010*/  S2R R0, SR_TID.X ;  /* 0x0000000000007919 */ /* 0x000e620000002100 */
[----:B------:R-:W2:Y:S01]  /*0020*/  LDCU UR4, c[0x0][0x2f8] ;  /* 0x00005f00ff0477ac */ /* 0x000ea20008000800 */
[----:B0-----:R-:W-:Y:S01]  /*0030*/  VIADD R1, R1, 0xfffffff8 ;  /* 0xfffffff801017836 */ /* 0x001fe20000000000 */
[----:B------:R-:W-:Y:S01]  /*0040*/  BSSY.RECONVERGENT B6, `(.L_x_10) ;  /* 0x000000f000067945 */ /* 0x000fe20003800200 */
[----:B------:R-:W0:Y:S03]  /*0050*/  LDCU UR5, c[0x0][0x2fc] ;  /* 0x00005f80ff0577ac */ /* 0x000e260008000800 */
[----:B--2---:R-:W-:-:S05]  /*0060*/  IADD3 R6, P1, PT, R1, UR4, RZ ;  /* 0x0000000401067c10 */ /* 0x004fca000ff3e0ff */
[----:B0-----:R-:W-:Y:S01]  /*0070*/  IMAD.X R7, RZ, RZ, UR5, P1 ;  /* 0x00000005ff077e24 */ /* 0x001fe200088e06ff */
[----:B-1----:R-:W-:-:S13]  /*0080*/  ISETP.NE.AND P0, PT, R0, RZ, PT ;  /* 0x000000ff0000720c */ /* 0x002fda0003f05270 */
        /* <DEDUP_REMOVED lines=10> */
.L_x_11:
[----:B------:R-:W-:Y:S05]  /*0130*/  BSYNC.RECONVERGENT B6 ;  /* 0x0000000000067941 */ /* 0x000fea0003800200 */
.L_x_10:
[----:B------:R-:W-:Y:S05]  /*0140*/  NANOSLEEP 0xf4240 ;  /* 0x000f42400000795d */ /* 0x000fea0003800000 */
[----:B------:R-:W-:Y:S05]  /*0150*/  BRA `(.L_x_10) ;  /* 0xfffffffc00f87947 */ /* 0x000fea000383ffff */
.L_x_12:
        /* <DEDUP_REMOVED lines=10> */
.L_x_15:


//--------------------- .nv.global.init           --------------------------
	.section	.nv.global.init,"aw",@progbits
.nv.global.init:
	.type		$str$4,@object
	.size		$str$4,($str$2 - $str$4)
$str$4:
        /*0000*/ 	.byte	0x61, 0x63, 0x74, 0x69, 0x76, 0x65, 0x4b, 0x65, 0x72, 0x6e, 0x65, 0x6c, 0x42, 0x20, 0x69, 0x73
        /*0010*/ 	.byte	0x20, 0x72, 0x75, 0x6e, 0x6e, 0x69, 0x6e, 0x67, 0x0a, 0x00
	.type		$str$2,@object
	.size		$str$2,($str - $str$2)
$str$2:
        /*001a*/ 	.byte	0x61, 0x63, 0x74, 0x69, 0x76, 0x65, 0x4b, 0x65, 0x72, 0x6e, 0x65, 0x6c, 0x41, 0x20, 0x69, 0x73
        /*002a*/ 	.byte	0x20, 0x72, 0x75, 0x6e, 0x6e, 0x69, 0x6e, 0x67, 0x0a, 0x00
	.type		$str,@object
	.size		$str,($str$3 - $str)
$str:
        /*0034*/ 	.byte	0x6e, 0x6f, 0x70, 0x4b, 0x65, 0x72, 0x6e, 0x65, 0x6c, 0x20, 0x72, 0x75, 0x6e, 0x6e, 0x69, 0x6e
        /*0044*/ 	.byte	0x67, 0x20, 0x6f, 0x6e, 0x20, 0x53, 0x4d, 0x20, 0x25, 0x75, 0x0a, 0x00
	.type		$str$3,@object
	.size		$str$3,($str$1 - $str$3)
$str$3:
        /*0050*/ 	.byte	0x61, 0x63, 0x74, 0x69, 0x76, 0x65, 0x4b, 0x65, 0x72, 0x6e, 0x65, 0x6c, 0x42, 0x20, 0x72, 0x75
        /*0060*/ 	.byte	0x6e, 0x6e, 0x69, 0x6e, 0x67, 0x20, 0x6f, 0x6e, 0x20, 0x53, 0x4d, 0x20, 0x25, 0x75, 0x0a, 0x00
	.type		$str$1,@object
	.size		$str$1,(.L_1 - $str$1)
$str$1:
        /*0070*/ 	.byte	0x61, 0x63, 0x74, 0x69, 0x76, 0x65, 0x4b, 0x65, 0x72, 0x6e, 0x65, 0x6c, 0x41, 0x20, 0x72, 0x75
        /*0080*/ 	.byte	0x6e, 0x6e, 0x69, 0x6e, 0x67, 0x20, 0x6f, 0x6e, 0x20, 0x53, 0x4d, 0x20, 0x25, 0x75, 0x0a, 0x00
.L_1:


//--------------------- .nv.shared.reserved.0     --------------------------
	.section	.nv.shared.reserved.0,"aw",@nobits
	.weak		__nv_reservedSMEM_offset_0_alias
	.size		__nv_reservedSMEM_offset_0_alias, 0, 64
	.other		__nv_reservedSMEM_offset_0_alias,@"STO_CUDA_RESERVED_SHARED STV_DEFAULT"
__nv_reservedSMEM_offset_0_alias:
	.zero		0
	.zero		64


//--------------------- .nv.constant0._Z13activeKernelBv --------------------------
	.section	.nv.constant0._Z13activeKernelBv,"a",@progbits
	.sectionflags	@""
	.align	4
.nv.constant0._Z13activeKernelBv:
	.zero		896


//--------------------- .nv.constant0._Z13activeKernelAv --------------------------
	.section	.nv.constant0._Z13activeKernelAv,"a",@progbits
	.sectionflags	@""
	.align	4
.nv.constant0._Z13activeKernelAv:
	.zero		896


//--------------------- .nv.constant0._Z9nopKernelv --------------------------
	.section	.nv.constant0._Z9nopKernelv,"a",@progbits
	.sectionflags	@""
	.align	4
.nv.constant0._Z9nopKernelv:
	.zero		896


//--------------------- SYMBOLS --------------------------

	.type		.nv.reservedSmem.offset0,@object
	.size		.nv.reservedSmem.offset0,0x4
	.type		vprintf,@function
